//
// Generated by NVIDIA NVVM Compiler
//
// Compiler Build ID: CL-36424714
// Cuda compilation tools, release 13.0, V13.0.88
// Based on NVVM 20.0.0
//

.version 9.0
.target sm_100
.address_size 64

	// .globl	_Z21matrix_multiplicationPfS_S_
.extern .func  (.param .b32 func_retval0) vprintf
(
	.param .b64 vprintf_param_0,
	.param .b64 vprintf_param_1
)
;
.global .align 1 .b8 $str[14] = {116, 104, 114, 101, 97, 100, 32, 105, 100, 32, 37, 100, 10};

.visible .entry _Z21matrix_multiplicationPfS_S_(
	.param .u64 .ptr .align 1 _Z21matrix_multiplicationPfS_S__param_0,
	.param .u64 .ptr .align 1 _Z21matrix_multiplicationPfS_S__param_1,
	.param .u64 .ptr .align 1 _Z21matrix_multiplicationPfS_S__param_2
)
{
	.local .align 8 .b8 	__local_depot0[8];
	.reg .b64 	%SP;
	.reg .b64 	%SPL;
	.reg .b32 	%r<4>;
	.reg .b64 	%rd<5>;

	mov.u64 	%SPL, __local_depot0;
	cvta.local.u64 	%SP, %SPL;
	add.u64 	%rd1, %SP, 0;
	add.u64 	%rd2, %SPL, 0;
	mov.u32 	%r1, %tid.x;
	st.local.u32 	[%rd2], %r1;
	mov.u64 	%rd3, $str;
	cvta.global.u64 	%rd4, %rd3;
	{ // callseq 0, 0
	.param .b64 param0;
	st.param.b64 	[param0], %rd4;
	.param .b64 param1;
	st.param.b64 	[param1], %rd1;
	.param .b32 retval0;
	call.uni (retval0), 
	vprintf, 
	(
	param0, 
	param1
	);
	ld.param.b32 	%r2, [retval0];
	} // callseq 0
	ret;

}


// ===== COMPILED SASS (sm_100) =====

	.target	sm_100

	.elftype	@"ET_EXEC"


//--------------------- .note.nv.tkinfo           --------------------------
	.section	.note.nv.tkinfo,"",@"SHT_NOTE"
	.sectionflags	@"SHF_NOTE_NV_TKINFO"
	.tkinfo
        /*0018*/ 	.word	0x00000002
        /*0030*/ 	.string	""
        /*0030*/ 	.string	"ptxas"
        /*0030*/ 	.string	"Cuda compilation tools, release 13.0, V13.0.88"
        /*0030*/ 	.string	"Build cuda_13.0.r13.0/compiler.36424714_0"
        /*0030*/ 	.string	"-arch sm_100 -m 64 "



//--------------------- .note.nv.cuinfo           --------------------------
	.section	.note.nv.cuinfo,"",@"SHT_NOTE"
	.sectionflags	@"SHF_NOTE_NV_CUINFO"
        /*0018*/ 	.short	0x0002
        /*001a*/ 	.short	0x0064
        /*001c*/ 	.short	0x0082
	.zero		2


//--------------------- .nv.info                  --------------------------
	.section	.nv.info,"",@"SHT_CUDA_INFO"
	.align	4


	//----- nvinfo : EIATTR_REGCOUNT
	.align		4
        /*0000*/ 	.byte	0x04, 0x2f
        /*0002*/ 	.short	(.L_2 - .L_1)
	.align		4
.L_1:
        /*0004*/ 	.word	index@(_Z21matrix_multiplicationPfS_S_)
        /*0008*/ 	.word	0x00000018


	//----- nvinfo : EIATTR_FRAME_SIZE
	.align		4
.L_2:
        /*000c*/ 	.byte	0x04, 0x11
        /*000e*/ 	.short	(.L_4 - .L_3)
	.align		4
.L_3:
        /*0010*/ 	.word	index@(_Z21matrix_multiplicationPfS_S_)
        /*0014*/ 	.word	0x00000008


	//----- nvinfo : EIATTR_MIN_STACK_SIZE
	.align		4
.L_4:
        /*0018*/ 	.byte	0x04, 0x12
        /*001a*/ 	.short	(.L_6 - .L_5)
	.align		4
.L_5:
        /*001c*/ 	.word	index@(_Z21matrix_multiplicationPfS_S_)
        /*0020*/ 	.word	0x00000008
.L_6:


//--------------------- .nv.compat                --------------------------
	.section	.nv.compat,"",@"SHT_CUDA_COMPAT_INFO"
	.align	4
        /*0000*/ 	.byte	0x02, 0x09, 0x00, 0x00, 0x02, 0x02, 0x01, 0x00, 0x02, 0x05, 0x05, 0x00, 0x03, 0x07, 0x01, 0x01
        /*0010*/ 	.byte	0x02, 0x03, 0x00, 0x00, 0x02, 0x06, 0x01, 0x00, 0x04, 0x0b, 0x08, 0x00, 0x09, 0x00, 0x00, 0x00
        /*0020*/ 	.byte	0x00, 0x00, 0x00, 0x00


//--------------------- .nv.info._Z21matrix_multiplicationPfS_S_ --------------------------
	.section	.nv.info._Z21matrix_multiplicationPfS_S_,"",@"SHT_CUDA_INFO"
	.sectionflags	@""
	.align	4


	//----- nvinfo : EIATTR_CUDA_API_VERSION
	.align		4
        /*0000*/ 	.byte	0x04, 0x37
        /*0002*/ 	.short	(.L_8 - .L_7)
.L_7:
        /*0004*/ 	.word	0x00000082


	//----- nvinfo : EIATTR_KPARAM_INFO
	.align		4
.L_8:
        /*0008*/ 	.byte	0x04, 0x17
        /*000a*/ 	.short	(.L_10 - .L_9)
.L_9:
        /*000c*/ 	.word	0x00000000
        /*0010*/ 	.short	0x0002
        /*0012*/ 	.short	0x0010
        /*0014*/ 	.byte	0x00, 0xf5, 0x21, 0x00


	//----- nvinfo : EIATTR_KPARAM_INFO
	.align		4
.L_10:
        /*0018*/ 	.byte	0x04, 0x17
        /*001a*/ 	.short	(.L_12 - .L_11)
.L_11:
        /*001c*/ 	.word	0x00000000
        /*0020*/ 	.short	0x0001
        /*0022*/ 	.short	0x0008
        /*0024*/ 	.byte	0x00, 0xf5, 0x21, 0x00


	//----- nvinfo : EIATTR_KPARAM_INFO
	.align		4
.L_12:
        /*0028*/ 	.byte	0x04, 0x17
        /*002a*/ 	.short	(.L_14 - .L_13)
.L_13:
        /*002c*/ 	.word	0x00000000
        /*0030*/ 	.short	0x0000
        /*0032*/ 	.short	0x0000
        /*0034*/ 	.byte	0x00, 0xf5, 0x21, 0x00


	//----- nvinfo : EIATTR_SPARSE_MMA_MASK
	.align		4
.L_14:
        /*0038*/ 	.byte	0x03, 0x50
        /*003a*/ 	.short	0x0000


	//----- nvinfo : EIATTR_MAXREG_COUNT
	.align		4
        /*003c*/ 	.byte	0x03, 0x1b
        /*003e*/ 	.short	0x00ff


	//----- nvinfo : EIATTR_EXTERNS
	.align		4
        /*0040*/ 	.byte	0x04, 0x0f
        /*0042*/ 	.short	(.L_16 - .L_15)


	//   ....[0]....
	.align		4
.L_15:
        /*0044*/ 	.word	index@(vprintf)


	//----- nvinfo : EIATTR_MERCURY_ISA_VERSION
	.align		4
.L_16:
        /*0048*/ 	.byte	0x03, 0x5f
        /*004a*/ 	.short	0x0101


	//----- nvinfo : EIATTR_VRC_CTA_INIT_COUNT
	.align		4
        /*004c*/ 	.byte	0x02, 0x4a
	.zero		1
	.zero		1


	//----- nvinfo : EIATTR_SYSCALL_OFFSETS
	.align		4
        /*0050*/ 	.byte	0x04, 0x46
        /*0052*/ 	.short	(.L_18 - .L_17)


	//   ....[0]....
.L_17:
        /*0054*/ 	.word	0x000000e0


	//----- nvinfo : EIATTR_EXIT_INSTR_OFFSETS
	.align		4
.L_18:
        /*0058*/ 	.byte	0x04, 0x1c
        /*005a*/ 	.short	(.L_20 - .L_19)


	//   ....[0]....
.L_19:
        /*005c*/ 	.word	0x000000f0


	//----- nvinfo : EIATTR_CBANK_PARAM_SIZE
	.align		4
.L_20:
        /*0060*/ 	.byte	0x03, 0x19
        /*0062*/ 	.short	0x0018


	//----- nvinfo : EIATTR_PARAM_CBANK
	.align		4
        /*0064*/ 	.byte	0x04, 0x0a
        /*0066*/ 	.short	(.L_22 - .L_21)
	.align		4
.L_21:
        /*0068*/ 	.word	index@(.nv.constant0._Z21matrix_multiplicationPfS_S_)
        /*006c*/ 	.short	0x0380
        /*006e*/ 	.short	0x0018


	//----- nvinfo : EIATTR_SW_WAR
	.align		4
.L_22:
        /*0070*/ 	.byte	0x04, 0x36
        /*0072*/ 	.short	(.L_24 - .L_23)
.L_23:
        /*0074*/ 	.word	0x00000008
.L_24:


//--------------------- .nv.callgraph             --------------------------
	.section	.nv.callgraph,"",@"SHT_CUDA_CALLGRAPH"
	.align	4
	.sectionentsize	8
	.align		4
        /*0000*/ 	.word	0x00000000
	.align		4
        /*0004*/ 	.word	0xffffffff
	.align		4
        /*0008*/ 	.word	index@(_Z21matrix_multiplicationPfS_S_)
	.align		4
        /*000c*/ 	.word	index@(vprintf)
	.align		4
        /*0010*/ 	.word	0x00000000
	.align		4
        /*0014*/ 	.word	0xfffffffe
	.align		4
        /*0018*/ 	.word	0x00000000
	.align		4
        /*001c*/ 	.word	0xfffffffd
	.align		4
        /*0020*/ 	.word	0x00000000
	.align		4
        /*0024*/ 	.word	0xfffffffc


//--------------------- .nv.constant4             --------------------------
	.section	.nv.constant4,"a",@progbits
	.align	8
	.align		8
.nv.constant4:
        /*0000*/ 	.dword	vprintf
	.align		8
        /*0008*/ 	.dword	$str


//--------------------- .text._Z21matrix_multiplicationPfS_S_ --------------------------
	.section	.text._Z21matrix_multiplicationPfS_S_,"ax",@progbits
	.align	128
        .global         _Z21matrix_multiplicationPfS_S_
        .type           _Z21matrix_multiplicationPfS_S_,@function
        .size           _Z21matrix_multiplicationPfS_S_,(.L_x_2 - _Z21matrix_multiplicationPfS_S_)
        .other          _Z21matrix_multiplicationPfS_S_,@"STO_CUDA_ENTRY STV_DEFAULT"
_Z21matrix_multiplicationPfS_S_:
.text._Z21matrix_multiplicationPfS_S_:
[----:B------:R-:W0:Y:S01]  /*0000*/  LDC R1, c[0x0][0x37c] ;  /* 0x0000df00ff017b82 */ /* 0x000e220000000800 */
[----:B------:R-:W1:Y:S01]  /*0010*/  S2R R8, SR_TID.X ;  /* 0x0000000000087919 */ /* 0x000e620000002100 */
[----:B0-----:R-:W-:Y:S01]  /*0020*/  VIADD R1, R1, 0xfffffff8 ;  /* 0xfffffff801017836 */ /* 0x001fe20000000000 */
[----:B------:R-:W-:Y:S01]  /*0030*/  MOV R0, 0x0 ;  /* 0x0000000000007802 */ /* 0x000fe20000000f00 */
[----:B------:R-:W0:Y:S04]  /*0040*/  LDCU UR4, c[0x0][0x2f8] ;  /* 0x00005f00ff0477ac */ /* 0x000e280008000800 */
[----:B------:R2:W3:Y:S01]  /*0050*/  LDC.64 R2, c[0x4][R0] ;  /* 0x0100000000027b82 */ /* 0x0004e20000000a00 */
[----:B------:R-:W4:Y:S01]  /*0060*/  LDCU.64 UR6, c[0x4][0x8] ;  /* 0x01000100ff0677ac */ /* 0x000f220008000a00 */
[----:B------:R-:W5:Y:S01]  /*0070*/  LDCU UR5, c[0x0][0x2fc] ;  /* 0x00005f80ff0577ac */ /* 0x000f620008000800 */
[----:B0-----:R-:W-:Y:S01]  /*0080*/  IADD3 R6, P0, PT, R1, UR4, RZ ;  /* 0x0000000401067c10 */ /* 0x001fe2000ff1e0ff */
[----:B----4-:R-:W-:Y:S01]  /*0090*/  IMAD.U32 R4, RZ, RZ, UR6 ;  /* 0x00000006ff047e24 */ /* 0x010fe2000f8e00ff */
[----:B------:R-:W-:-:S03]  /*00a0*/  MOV R5, UR7 ;  /* 0x0000000700057c02 */ /* 0x000fc60008000f00 */
[----:B-----5:R-:W-:Y:S01]  /*00b0*/  IMAD.X R7, RZ, RZ, UR5, P0 ;  /* 0x00000005ff077e24 */ /* 0x020fe200080e06ff */
[----:B-1----:R2:W-:Y:S07]  /*00c0*/  STL [R1], R8 ;  /* 0x0000000801007387 */ /* 0x0025ee0000100800 */
[----:B------:R-:W-:-:S07]  /*00d0*/  LEPC R20, `(.L_x_0) ;  /* 0x000000001014794e */ /* 0x000fce0000000000 */
[----:B--23--:R-:W-:Y:S05]  /*00e0*/  CALL.ABS.NOINC R2 ;  /* 0x0000000002007343 */ /* 0x00cfea0003c00000 */
.L_x_0:
[----:B------:R-:W-:Y:S05]  /*00f0*/  EXIT ;  /* 0x000000000000794d */ /* 0x000fea0003800000 */
.L_x_1:
[----:B------:R-:W-:-:S00]  /*0100*/  BRA `(.L_x_1) ;  /* 0xfffffffc00fc7947 */ /* 0x000fc0000383ffff */
[----:B------:R-:W-:-:S00]  /*0110*/  NOP ;  /* 0x0000000000007918 */ /* 0x000fc00000000000 */
        /* <DEDUP_REMOVED lines=14> */
.L_x_2:


//--------------------- .nv.global.init           --------------------------
	.section	.nv.global.init,"aw",@progbits
.nv.global.init:
	.type		$str,@object
	.size		$str,(.L_0 - $str)
$str:
        /*0000*/ 	.byte	0x74, 0x68, 0x72, 0x65, 0x61, 0x64, 0x20, 0x69, 0x64, 0x20, 0x25, 0x64, 0x0a, 0x00
.L_0:


//--------------------- .nv.shared.reserved.0     --------------------------
	.section	.nv.shared.reserved.0,"aw",@nobits
	.weak		__nv_reservedSMEM_offset_0_alias
	.size		__nv_reservedSMEM_offset_0_alias, 0, 64
	.other		__nv_reservedSMEM_offset_0_alias,@"STO_CUDA_RESERVED_SHARED STV_DEFAULT"
__nv_reservedSMEM_offset_0_alias:
	.zero		0
	.zero		64


//--------------------- .nv.constant0._Z21matrix_multiplicationPfS_S_ --------------------------
	.section	.nv.constant0._Z21matrix_multiplicationPfS_S_,"a",@progbits
	.sectionflags	@""
	.align	4
.nv.constant0._Z21matrix_multiplicationPfS_S_:
	.zero		920


//--------------------- SYMBOLS --------------------------

	.type		.nv.reservedSmem.offset0,@object
	.size		.nv.reservedSmem.offset0,0x4
	.type		vprintf,@function
